//
// Generated by NVIDIA NVVM Compiler
//
// Compiler Build ID: CL-36424714
// Cuda compilation tools, release 13.0, V13.0.88
// Based on NVVM 20.0.0
//

.version 9.0
.target sm_100
.address_size 64

	// .globl	_Z11printKernelv
.extern .func  (.param .b32 func_retval0) vprintf
(
	.param .b64 vprintf_param_0,
	.param .b64 vprintf_param_1
)
;
.global .align 1 .b8 $str[22] = {72, 101, 108, 108, 111, 32, 102, 114, 111, 109, 32, 116, 104, 114, 101, 97, 100, 32, 37, 100, 10};

.visible .entry _Z11printKernelv()
{
	.local .align 8 .b8 	__local_depot0[8];
	.reg .b64 	%SP;
	.reg .b64 	%SPL;
	.reg .b32 	%r<4>;
	.reg .b64 	%rd<5>;

	mov.u64 	%SPL, __local_depot0;
	cvta.local.u64 	%SP, %SPL;
	add.u64 	%rd1, %SP, 0;
	add.u64 	%rd2, %SPL, 0;
	mov.u32 	%r1, %tid.x;
	st.local.u32 	[%rd2], %r1;
	mov.u64 	%rd3, $str;
	cvta.global.u64 	%rd4, %rd3;
	{ // callseq 0, 0
	.param .b64 param0;
	st.param.b64 	[param0], %rd4;
	.param .b64 param1;
	st.param.b64 	[param1], %rd1;
	.param .b32 retval0;
	call.uni (retval0), 
	vprintf, 
	(
	param0, 
	param1
	);
	ld.param.b32 	%r2, [retval0];
	} // callseq 0
	ret;

}


// ===== COMPILED SASS (sm_100) =====

	.target	sm_100

	.elftype	@"ET_EXEC"


//--------------------- .note.nv.tkinfo           --------------------------
	.section	.note.nv.tkinfo,"",@"SHT_NOTE"
	.sectionflags	@"SHF_NOTE_NV_TKINFO"
	.tkinfo
        /*0018*/ 	.word	0x00000002
        /*0030*/ 	.string	""
        /*0030*/ 	.string	"ptxas"
        /*0030*/ 	.string	"Cuda compilation tools, release 13.0, V13.0.88"
        /*0030*/ 	.string	"Build cuda_13.0.r13.0/compiler.36424714_0"
        /*0030*/ 	.string	"-arch sm_100 -m 64 "



//--------------------- .note.nv.cuinfo           --------------------------
	.section	.note.nv.cuinfo,"",@"SHT_NOTE"
	.sectionflags	@"SHF_NOTE_NV_CUINFO"
        /*0018*/ 	.short	0x0002
        /*001a*/ 	.short	0x0064
        /*001c*/ 	.short	0x0082
	.zero		2


//--------------------- .nv.info                  --------------------------
	.section	.nv.info,"",@"SHT_CUDA_INFO"
	.align	4


	//----- nvinfo : EIATTR_REGCOUNT
	.align		4
        /*0000*/ 	.byte	0x04, 0x2f
        /*0002*/ 	.short	(.L_2 - .L_1)
	.align		4
.L_1:
        /*0004*/ 	.word	index@(_Z11printKernelv)
        /*0008*/ 	.word	0x00000018


	//----- nvinfo : EIATTR_FRAME_SIZE
	.align		4
.L_2:
        /*000c*/ 	.byte	0x04, 0x11
        /*000e*/ 	.short	(.L_4 - .L_3)
	.align		4
.L_3:
        /*0010*/ 	.word	index@(_Z11printKernelv)
        /*0014*/ 	.word	0x00000008


	//----- nvinfo : EIATTR_MIN_STACK_SIZE
	.align		4
.L_4:
        /*0018*/ 	.byte	0x04, 0x12
        /*001a*/ 	.short	(.L_6 - .L_5)
	.align		4
.L_5:
        /*001c*/ 	.word	index@(_Z11printKernelv)
        /*0020*/ 	.word	0x00000008
.L_6:


//--------------------- .nv.compat                --------------------------
	.section	.nv.compat,"",@"SHT_CUDA_COMPAT_INFO"
	.align	4
        /*0000*/ 	.byte	0x02, 0x09, 0x00, 0x00, 0x02, 0x02, 0x01, 0x00, 0x02, 0x05, 0x05, 0x00, 0x03, 0x07, 0x01, 0x01
        /*0010*/ 	.byte	0x02, 0x03, 0x00, 0x00, 0x02, 0x06, 0x01, 0x00, 0x04, 0x0b, 0x08, 0x00, 0x09, 0x00, 0x00, 0x00
        /*0020*/ 	.byte	0x00, 0x00, 0x00, 0x00


//--------------------- .nv.info._Z11printKernelv --------------------------
	.section	.nv.info._Z11printKernelv,"",@"SHT_CUDA_INFO"
	.sectionflags	@""
	.align	4


	//----- nvinfo : EIATTR_CUDA_API_VERSION
	.align		4
        /*0000*/ 	.byte	0x04, 0x37
        /*0002*/ 	.short	(.L_8 - .L_7)
.L_7:
        /*0004*/ 	.word	0x00000082


	//----- nvinfo : EIATTR_SPARSE_MMA_MASK
	.align		4
.L_8:
        /*0008*/ 	.byte	0x03, 0x50
        /*000a*/ 	.short	0x0000


	//----- nvinfo : EIATTR_MAXREG_COUNT
	.align		4
        /*000c*/ 	.byte	0x03, 0x1b
        /*000e*/ 	.short	0x00ff


	//----- nvinfo : EIATTR_EXTERNS
	.align		4
        /*0010*/ 	.byte	0x04, 0x0f
        /*0012*/ 	.short	(.L_10 - .L_9)


	//   ....[0]....
	.align		4
.L_9:
        /*0014*/ 	.word	index@(vprintf)


	//----- nvinfo : EIATTR_MERCURY_ISA_VERSION
	.align		4
.L_10:
        /*0018*/ 	.byte	0x03, 0x5f
        /*001a*/ 	.short	0x0101


	//----- nvinfo : EIATTR_VRC_CTA_INIT_COUNT
	.align		4
        /*001c*/ 	.byte	0x02, 0x4a
	.zero		1
	.zero		1


	//----- nvinfo : EIATTR_SYSCALL_OFFSETS
	.align		4
        /*0020*/ 	.byte	0x04, 0x46
        /*0022*/ 	.short	(.L_12 - .L_11)


	//   ....[0]....
.L_11:
        /*0024*/ 	.word	0x000000e0


	//----- nvinfo : EIATTR_EXIT_INSTR_OFFSETS
	.align		4
.L_12:
        /*0028*/ 	.byte	0x04, 0x1c
        /*002a*/ 	.short	(.L_14 - .L_13)


	//   ....[0]....
.L_13:
        /*002c*/ 	.word	0x000000f0


	//----- nvinfo : EIATTR_SW_WAR
	.align		4
.L_14:
        /*0030*/ 	.byte	0x04, 0x36
        /*0032*/ 	.short	(.L_16 - .L_15)
.L_15:
        /*0034*/ 	.word	0x00000008
.L_16:


//--------------------- .nv.callgraph             --------------------------
	.section	.nv.callgraph,"",@"SHT_CUDA_CALLGRAPH"
	.align	4
	.sectionentsize	8
	.align		4
        /*0000*/ 	.word	0x00000000
	.align		4
        /*0004*/ 	.word	0xffffffff
	.align		4
        /*0008*/ 	.word	index@(_Z11printKernelv)
	.align		4
        /*000c*/ 	.word	index@(vprintf)
	.align		4
        /*0010*/ 	.word	0x00000000
	.align		4
        /*0014*/ 	.word	0xfffffffe
	.align		4
        /*0018*/ 	.word	0x00000000
	.align		4
        /*001c*/ 	.word	0xfffffffd
	.align		4
        /*0020*/ 	.word	0x00000000
	.align		4
        /*0024*/ 	.word	0xfffffffc


//--------------------- .nv.constant4             --------------------------
	.section	.nv.constant4,"a",@progbits
	.align	8
	.align		8
.nv.constant4:
        /*0000*/ 	.dword	vprintf
	.align		8
        /*0008*/ 	.dword	$str


//--------------------- .text._Z11printKernelv    --------------------------
	.section	.text._Z11printKernelv,"ax",@progbits
	.align	128
        .global         _Z11printKernelv
        .type           _Z11printKernelv,@function
        .size           _Z11printKernelv,(.L_x_2 - _Z11printKernelv)
        .other          _Z11printKernelv,@"STO_CUDA_ENTRY STV_DEFAULT"
_Z11printKernelv:
.text._Z11printKernelv:
[----:B------:R-:W0:Y:S01]  /*0000*/  LDC R1, c[0x0][0x37c] ;  /* 0x0000df00ff017b82 */ /* 0x000e220000000800 */
[----:B------:R-:W1:Y:S01]  /*0010*/  S2R R8, SR_TID.X ;  /* 0x0000000000087919 */ /* 0x000e620000002100 */
[----:B0-----:R-:W-:Y:S01]  /*0020*/  VIADD R1, R1, 0xfffffff8 ;  /* 0xfffffff801017836 */ /* 0x001fe20000000000 */
[----:B------:R-:W-:Y:S01]  /*0030*/  MOV R0, 0x0 ;  /* 0x0000000000007802 */ /* 0x000fe20000000f00 */
[----:B------:R-:W0:Y:S04]  /*0040*/  LDCU UR4, c[0x0][0x2f8] ;  /* 0x00005f00ff0477ac */ /* 0x000e280008000800 */
[----:B------:R2:W3:Y:S01]  /*0050*/  LDC.64 R2, c[0x4][R0] ;  /* 0x0100000000027b82 */ /* 0x0004e20000000a00 */
[----:B------:R-:W4:Y:S01]  /*0060*/  LDCU.64 UR6, c[0x4][0x8] ;  /* 0x01000100ff0677ac */ /* 0x000f220008000a00 */
[----:B------:R-:W5:Y:S01]  /*0070*/  LDCU UR5, c[0x0][0x2fc] ;  /* 0x00005f80ff0577ac */ /* 0x000f620008000800 */
[----:B0-----:R-:W-:Y:S01]  /*0080*/  IADD3 R6, P0, PT, R1, UR4, RZ ;  /* 0x0000000401067c10 */ /* 0x001fe2000ff1e0ff */
[----:B----4-:R-:W-:Y:S01]  /*0090*/  IMAD.U32 R4, RZ, RZ, UR6 ;  /* 0x00000006ff047e24 */ /* 0x010fe2000f8e00ff */
[----:B------:R-:W-:-:S03]  /*00a0*/  MOV R5, UR7 ;  /* 0x0000000700057c02 */ /* 0x000fc60008000f00 */
[----:B-----5:R-:W-:Y:S01]  /*00b0*/  IMAD.X R7, RZ, RZ, UR5, P0 ;  /* 0x00000005ff077e24 */ /* 0x020fe200080e06ff */
[----:B-1----:R2:W-:Y:S07]  /*00c0*/  STL [R1], R8 ;  /* 0x0000000801007387 */ /* 0x0025ee0000100800 */
[----:B------:R-:W-:-:S07]  /*00d0*/  LEPC R20, `(.L_x_0) ;  /* 0x000000001014794e */ /* 0x000fce0000000000 */
[----:B--23--:R-:W-:Y:S05]  /*00e0*/  CALL.ABS.NOINC R2 ;  /* 0x0000000002007343 */ /* 0x00cfea0003c00000 */
.L_x_0:
[----:B------:R-:W-:Y:S05]  /*00f0*/  EXIT ;  /* 0x000000000000794d */ /* 0x000fea0003800000 */
.L_x_1:
[----:B------:R-:W-:-:S00]  /*0100*/  BRA `(.L_x_1) ;  /* 0xfffffffc00fc7947 */ /* 0x000fc0000383ffff */
[----:B------:R-:W-:-:S00]  /*0110*/  NOP ;  /* 0x0000000000007918 */ /* 0x000fc00000000000 */
        /* <DEDUP_REMOVED lines=14> */
.L_x_2:


//--------------------- .nv.global.init           --------------------------
	.section	.nv.global.init,"aw",@progbits
.nv.global.init:
	.type		$str,@object
	.size		$str,(.L_0 - $str)
$str:
        /*0000*/ 	.byte	0x48, 0x65, 0x6c, 0x6c, 0x6f, 0x20, 0x66, 0x72, 0x6f, 0x6d, 0x20, 0x74, 0x68, 0x72, 0x65, 0x61
        /*0010*/ 	.byte	0x64, 0x20, 0x25, 0x64, 0x0a, 0x00
.L_0:


//--------------------- .nv.shared.reserved.0     --------------------------
	.section	.nv.shared.reserved.0,"aw",@nobits
	.weak		__nv_reservedSMEM_offset_0_alias
	.size		__nv_reservedSMEM_offset_0_alias, 0, 64
	.other		__nv_reservedSMEM_offset_0_alias,@"STO_CUDA_RESERVED_SHARED STV_DEFAULT"
__nv_reservedSMEM_offset_0_alias:
	.zero		0
	.zero		64


//--------------------- .nv.constant0._Z11printKernelv --------------------------
	.section	.nv.constant0._Z11printKernelv,"a",@progbits
	.sectionflags	@""
	.align	4
.nv.constant0._Z11printKernelv:
	.zero		896


//--------------------- SYMBOLS --------------------------

	.type		.nv.reservedSmem.offset0,@object
	.size		.nv.reservedSmem.offset0,0x4
	.type		vprintf,@function
